	.headerflags	@"EF_CUDA_TEXMODE_UNIFIED EF_CUDA_64BIT_ADDRESS EF_CUDA_ACCELERATORS EF_CUDA_SM90 EF_CUDA_VIRTUAL_SM(EF_CUDA_SM90)"
	.elftype	@"ET_EXEC"


//--------------------- .nv.info                  --------------------------
	.section	.nv.info,"",@"SHT_CUDA_INFO"
	.align	4


	//----- nvinfo : EIATTR_REGCOUNT
	.align		4
        /*0000*/ 	.byte	0x04, 0x2f
        /*0002*/ 	.short	(.L_3 - .L_2)
	.align		4
.L_2:
        /*0004*/ 	.word	index@(triton_poi_fused__native_batch_norm_legit_no_training_convolution_relu_4)
        /*0008*/ 	.word	0x00000016


	//----- nvinfo : EIATTR_MIN_STACK_SIZE
	.align		4
.L_3:
        /*000c*/ 	.byte	0x04, 0x12
        /*000e*/ 	.short	(.L_5 - .L_4)
	.align		4
.L_4:
        /*0010*/ 	.word	index@(triton_poi_fused__native_batch_norm_legit_no_training_convolution_relu_4)
        /*0014*/ 	.word	0x00000000


	//----- nvinfo : EIATTR_FRAME_SIZE
	.align		4
.L_5:
        /*0018*/ 	.byte	0x04, 0x11
        /*001a*/ 	.short	(.L_7 - .L_6)
	.align		4
.L_6:
        /*001c*/ 	.word	index@(triton_poi_fused__native_batch_norm_legit_no_training_convolution_relu_4)
        /*0020*/ 	.word	0x00000000


	//----- nvinfo : EIATTR_MIN_STACK_SIZE
	.align		4
.L_7:
        /*0024*/ 	.byte	0x04, 0x12
        /*0026*/ 	.short	(.L_9 - .L_8)
	.align		4
.L_8:
        /*0028*/ 	.word	index@(triton_poi_fused__native_batch_norm_legit_no_training_convolution_relu_4)
        /*002c*/ 	.word	0x00000000
.L_9:


//--------------------- .nv.info.triton_poi_fused__native_batch_norm_legit_no_training_convolution_relu_4 --------------------------
	.section	.nv.info.triton_poi_fused__native_batch_norm_legit_no_training_convolution_relu_4,"",@"SHT_CUDA_INFO"
	.sectionflags	@""
	.align	4


	//----- nvinfo : EIATTR_CUDA_API_VERSION
	.align		4
        /*0000*/ 	.byte	0x04, 0x37
        /*0002*/ 	.short	(.L_11 - .L_10)
.L_10:
        /*0004*/ 	.word	0x0000007c


	//----- nvinfo : EIATTR_KPARAM_INFO
	.align		4
.L_11:
        /*0008*/ 	.byte	0x04, 0x17
        /*000a*/ 	.short	(.L_13 - .L_12)
.L_12:
        /*000c*/ 	.word	0x00000000
        /*0010*/ 	.short	0x0007
        /*0012*/ 	.short	0x0038
        /*0014*/ 	.byte	0x00, 0xf0, 0x11, 0x00


	//----- nvinfo : EIATTR_KPARAM_INFO
	.align		4
.L_13:
        /*0018*/ 	.byte	0x04, 0x17
        /*001a*/ 	.short	(.L_15 - .L_14)
.L_14:
        /*001c*/ 	.word	0x00000000
        /*0020*/ 	.short	0x0006
        /*0022*/ 	.short	0x0030
        /*0024*/ 	.byte	0x00, 0xf4, 0x21, 0x00


	//----- nvinfo : EIATTR_KPARAM_INFO
	.align		4
.L_15:
        /*0028*/ 	.byte	0x04, 0x17
        /*002a*/ 	.short	(.L_17 - .L_16)
.L_16:
        /*002c*/ 	.word	0x00000000
        /*0030*/ 	.short	0x0005
        /*0032*/ 	.short	0x0028
        /*0034*/ 	.byte	0x00, 0xf4, 0x21, 0x00


	//----- nvinfo : EIATTR_KPARAM_INFO
	.align		4
.L_17:
        /*0038*/ 	.byte	0x04, 0x17
        /*003a*/ 	.short	(.L_19 - .L_18)
.L_18:
        /*003c*/ 	.word	0x00000000
        /*0040*/ 	.short	0x0004
        /*0042*/ 	.short	0x0020
        /*0044*/ 	.byte	0x00, 0xf4, 0x21, 0x00


	//----- nvinfo : EIATTR_KPARAM_INFO
	.align		4
.L_19:
        /*0048*/ 	.byte	0x04, 0x17
        /*004a*/ 	.short	(.L_21 - .L_20)
.L_20:
        /*004c*/ 	.word	0x00000000
        /*0050*/ 	.short	0x0003
        /*0052*/ 	.short	0x0018
        /*0054*/ 	.byte	0x00, 0xf4, 0x21, 0x00


	//----- nvinfo : EIATTR_KPARAM_INFO
	.align		4
.L_21:
        /*0058*/ 	.byte	0x04, 0x17
        /*005a*/ 	.short	(.L_23 - .L_22)
.L_22:
        /*005c*/ 	.word	0x00000000
        /*0060*/ 	.short	0x0002
        /*0062*/ 	.short	0x0010
        /*0064*/ 	.byte	0x00, 0xf4, 0x21, 0x00


	//----- nvinfo : EIATTR_KPARAM_INFO
	.align		4
.L_23:
        /*0068*/ 	.byte	0x04, 0x17
        /*006a*/ 	.short	(.L_25 - .L_24)
.L_24:
        /*006c*/ 	.word	0x00000000
        /*0070*/ 	.short	0x0001
        /*0072*/ 	.short	0x0008
        /*0074*/ 	.byte	0x00, 0xf4, 0x21, 0x00


	//----- nvinfo : EIATTR_KPARAM_INFO
	.align		4
.L_25:
        /*0078*/ 	.byte	0x04, 0x17
        /*007a*/ 	.short	(.L_27 - .L_26)
.L_26:
        /*007c*/ 	.word	0x00000000
        /*0080*/ 	.short	0x0000
        /*0082*/ 	.short	0x0000
        /*0084*/ 	.byte	0x00, 0xf4, 0x21, 0x00


	//----- nvinfo : EIATTR_SPARSE_MMA_MASK
	.align		4
.L_27:
        /*0088*/ 	.byte	0x03, 0x50
        /*008a*/ 	.short	0x0000


	//----- nvinfo : EIATTR_MAXREG_COUNT
	.align		4
        /*008c*/ 	.byte	0x03, 0x1b
        /*008e*/ 	.short	0x00ff


	//----- nvinfo : EIATTR_EXIT_INSTR_OFFSETS
	.align		4
        /*0090*/ 	.byte	0x04, 0x1c
        /*0092*/ 	.short	(.L_29 - .L_28)


	//   ....[0]....
.L_28:
        /*0094*/ 	.word	0x00000410


	//----- nvinfo : EIATTR_REQNTID
	.align		4
.L_29:
        /*0098*/ 	.byte	0x04, 0x10
        /*009a*/ 	.short	(.L_31 - .L_30)
.L_30:
        /*009c*/ 	.word	0x00000100
        /*00a0*/ 	.word	0x00000001
        /*00a4*/ 	.word	0x00000001


	//----- nvinfo : EIATTR_CBANK_PARAM_SIZE
	.align		4
.L_31:
        /*00a8*/ 	.byte	0x03, 0x19
        /*00aa*/ 	.short	0x003c


	//----- nvinfo : EIATTR_PARAM_CBANK
	.align		4
        /*00ac*/ 	.byte	0x04, 0x0a
        /*00ae*/ 	.short	(.L_33 - .L_32)
	.align		4
.L_32:
        /*00b0*/ 	.word	index@(.nv.constant0.triton_poi_fused__native_batch_norm_legit_no_training_convolution_relu_4)
        /*00b4*/ 	.short	0x0210
        /*00b6*/ 	.short	0x003c


	//----- nvinfo : EIATTR_SW_WAR
	.align		4
.L_33:
        /*00b8*/ 	.byte	0x04, 0x36
        /*00ba*/ 	.short	(.L_35 - .L_34)
.L_34:
        /*00bc*/ 	.word	0x00000008
.L_35:


//--------------------- .nv.callgraph             --------------------------
	.section	.nv.callgraph,"",@"SHT_CUDA_CALLGRAPH"
	.align	4
	.sectionentsize	8
	.align		4
        /*0000*/ 	.word	0x00000000
	.align		4
        /*0004*/ 	.word	0xffffffff
	.align		4
        /*0008*/ 	.word	0x00000000
	.align		4
        /*000c*/ 	.word	0xfffffffe
	.align		4
        /*0010*/ 	.word	0x00000000
	.align		4
        /*0014*/ 	.word	0xfffffffd
	.align		4
        /*0018*/ 	.word	0x00000000
	.align		4
        /*001c*/ 	.word	0xfffffffc


//--------------------- .nv.constant4             --------------------------
	.section	.nv.constant4,"a",@progbits
	.align	8
	.align		8
.nv.constant4:
        /*0000*/ 	.dword	_$_str
	.align		8
        /*0008*/ 	.dword	_$_str_$_2


//--------------------- .text.triton_poi_fused__native_batch_norm_legit_no_training_convolution_relu_4 --------------------------
	.section	.text.triton_poi_fused__native_batch_norm_legit_no_training_convolution_relu_4,"ax",@progbits
	.align	128
        .global         triton_poi_fused__native_batch_norm_legit_no_training_convolution_relu_4
        .type           triton_poi_fused__native_batch_norm_legit_no_training_convolution_relu_4,@function
        .size           triton_poi_fused__native_batch_norm_legit_no_training_convolution_relu_4,(.L_x_1 - triton_poi_fused__native_batch_norm_legit_no_training_convolution_relu_4)
        .other          triton_poi_fused__native_batch_norm_legit_no_training_convolution_relu_4,@"STO_CUDA_ENTRY STV_DEFAULT"
triton_poi_fused__native_batch_norm_legit_no_training_convolution_relu_4:
.text.triton_poi_fused__native_batch_norm_legit_no_training_convolution_relu_4:
[----:B------:R-:W-:Y:S01]  /*0000*/  LDC R1, c[0x0][0x28] ;  /* 0x00000a00ff017b82 */ /* 0x000fe20000000800 */
[----:B------:R-:W1:Y:S01]  /*0010*/  S2R R0, SR_TID.X ;  /* 0x0000000000007919 */ /* 0x000e620000002100 */
[----:B------:R-:W-:-:S06]  /*0020*/  HFMA2.MMA R2, -RZ, RZ, 0, 0 ;  /* 0x00000000ff027435 */ /* 0x000fcc00000001ff */
[----:B------:R-:W2:Y:S01]  /*0030*/  LDC.64 R16, c[0x0][0x228] ;  /* 0x00008a00ff107b82 */ /* 0x000ea20000000a00 */
[----:B------:R-:W-:Y:S01]  /*0040*/  ULDC.64 UR4, c[0x0][0x208] ;  /* 0x0000820000047ab9 */ /* 0x000fe20000000a00 */
[----:B------:R-:W3:Y:S06]  /*0050*/  S2R R3, SR_CTAID.X ;  /* 0x0000000000037919 */ /* 0x000eec0000002500 */
[----:B------:R-:W4:Y:S08]  /*0060*/  LDC.64 R12, c[0x0][0x218] ;  /* 0x00008600ff0c7b82 */ /* 0x000f300000000a00 */
[----:B------:R-:W5:Y:S08]  /*0070*/  LDC.64 R14, c[0x0][0x220] ;  /* 0x00008800ff0e7b82 */ /* 0x000f700000000a00 */
[----:B------:R-:W2:Y:S01]  /*0080*/  LDC.64 R18, c[0x0][0x230] ;  /* 0x00008c00ff127b82 */ /* 0x000ea20000000a00 */
[----:B-1----:R-:W-:-:S07]  /*0090*/  SHF.L.U32 R0, R0, 0x1, RZ ;  /* 0x0000000100007819 */ /* 0x002fce00000006ff */
[----:B------:R-:W1:Y:S01]  /*00a0*/  LDC.64 R6, c[0x0][0x238] ;  /* 0x00008e00ff067b82 */ /* 0x000e620000000a00 */
[----:B------:R-:W-:-:S04]  /*00b0*/  LOP3.LUT R0, R0, 0x1fe, RZ, 0xc0, !PT ;  /* 0x000001fe00007812 */ /* 0x000fc800078ec0ff */
[----:B---3--:R-:W-:-:S05]  /*00c0*/  LEA R3, R3, R0, 0x9 ;  /* 0x0000000003037211 */ /* 0x008fca00078e48ff */
[----:B------:R-:W-:-:S05]  /*00d0*/  IMAD.HI R0, R3, -0x4549a9ef, R2 ;  /* 0xbab6561103007827 */ /* 0x000fca00078e0202 */
[----:B------:R-:W-:-:S04]  /*00e0*/  SHF.R.U32.HI R5, RZ, 0x1f, R0 ;  /* 0x0000001fff057819 */ /* 0x000fc80000011600 */
[----:B------:R-:W-:-:S04]  /*00f0*/  LEA.HI.SX32 R5, R0, R5, 0xf ;  /* 0x0000000500057211 */ /* 0x000fc800078f7aff */
[----:B------:R-:W-:-:S04]  /*0100*/  PRMT R0, R5, 0x9910, RZ ;  /* 0x0000991005007816 */ /* 0x000fc800000000ff */
[----:B------:R-:W-:-:S04]  /*0110*/  SHF.R.S32.HI R0, RZ, 0xf, R0 ;  /* 0x0000000fff007819 */ /* 0x000fc80000011400 */
[----:B------:R-:W-:-:S04]  /*0120*/  LOP3.LUT R0, R0, 0xffff, RZ, 0xc0, !PT ;  /* 0x0000ffff00007812 */ /* 0x000fc800078ec0ff */
[----:B------:R-:W-:-:S04]  /*0130*/  LEA.HI R0, R0, R5, RZ, 0x16 ;  /* 0x0000000500007211 */ /* 0x000fc800078fb0ff */
[----:B------:R-:W-:-:S04]  /*0140*/  LOP3.LUT R0, R0, 0xffc0, RZ, 0xc0, !PT ;  /* 0x0000ffc000007812 */ /* 0x000fc800078ec0ff */
[----:B------:R-:W-:-:S04]  /*0150*/  IADD3 R0, RZ, -R0, RZ ;  /* 0x80000000ff007210 */ /* 0x000fc80007ffe0ff */
[----:B------:R-:W-:-:S04]  /*0160*/  PRMT R0, R0, 0x7710, RZ ;  /* 0x0000771000007816 */ /* 0x000fc800000000ff */
[----:B------:R-:W-:-:S04]  /*0170*/  IADD3 R5, R5, R0, RZ ;  /* 0x0000000005057210 */ /* 0x000fc80007ffe0ff */
[----:B------:R-:W-:Y:S02]  /*0180*/  PRMT R0, R5, 0x9910, RZ ;  /* 0x0000991005007816 */ /* 0x000fe400000000ff */
[----:B------:R-:W3:Y:S03]  /*0190*/  LDC.64 R4, c[0x0][0x210] ;  /* 0x00008400ff047b82 */ /* 0x000ee60000000a00 */
[----:B--2---:R-:W-:-:S05]  /*01a0*/  IMAD.WIDE R16, R0, 0x4, R16 ;  /* 0x0000000400107825 */ /* 0x004fca00078e0210 */
[----:B------:R2:W2:Y:S01]  /*01b0*/  LDG.E.EL R2, desc[UR4][R16.64] ;  /* 0x0000000410027981 */ /* 0x0004a2000c2e1900 */
[----:B----4-:R-:W-:-:S04]  /*01c0*/  IMAD.WIDE R12, R0, 0x4, R12 ;  /* 0x00000004000c7825 */ /* 0x010fc800078e020c */
[----:B-----5:R-:W-:Y:S01]  /*01d0*/  IMAD.WIDE R14, R0, 0x4, R14 ;  /* 0x00000004000e7825 */ /* 0x020fe200078e020e */
[----:B------:R4:W5:Y:S04]  /*01e0*/  LDG.E.EL R10, desc[UR4][R12.64] ;  /* 0x000000040c0a7981 */ /* 0x000968000c2e1900 */
[----:B------:R-:W5:Y:S01]  /*01f0*/  LDG.E.EL R11, desc[UR4][R14.64] ;  /* 0x000000040e0b7981 */ /* 0x000f62000c2e1900 */
[----:B---3--:R-:W-:-:S05]  /*0200*/  IMAD.WIDE R4, R3, 0x4, R4 ;  /* 0x0000000403047825 */ /* 0x008fca00078e0204 */
[----:B------:R-:W5:Y:S01]  /*0210*/  LDG.E.64 R8, desc[UR4][R4.64] ;  /* 0x0000000404087981 */ /* 0x000f62000c1e1b00 */
[----:B0-2---:R-:W-:-:S04]  /*0220*/  IMAD.WIDE R16, R0, 0x4, R18 ;  /* 0x0000000400107825 */ /* 0x005fc800078e0212 */
[----:B-1----:R-:W-:Y:S02]  /*0230*/  IMAD.WIDE R18, R0, 0x4, R6 ;  /* 0x0000000400127825 */ /* 0x002fe400078e0206 */
[----:B------:R-:W2:Y:S01]  /*0240*/  LDG.E.EL R16, desc[UR4][R16.64] ;  /* 0x0000000410107981 */ /* 0x000ea2000c2e1900 */
[----:B----4-:R-:W-:Y:S01]  /*0250*/  MOV R13, 0x3e800000 ;  /* 0x3e800000000d7802 */ /* 0x010fe20000000f00 */
[----:B------:R-:W0:Y:S02]  /*0260*/  LDC.64 R6, c[0x0][0x240] ;  /* 0x00009000ff067b82 */ /* 0x000e240000000a00 */
[----:B------:R-:W2:Y:S01]  /*0270*/  LDG.E.EL R19, desc[UR4][R18.64] ;  /* 0x0000000412137981 */ /* 0x000ea2000c2e1900 */
[----:B0-----:R-:W-:-:S04]  /*0280*/  IMAD.WIDE R6, R3, 0x4, R6 ;  /* 0x0000000403067825 */ /* 0x001fc800078e0206 */
[----:B------:R-:W-:-:S04]  /*0290*/  FADD R2, R2, 9.9999997473787516356e-06 ;  /* 0x3727c5ac02027421 */ /* 0x000fc80000000000 */
[----:B------:R-:W0:Y:S02]  /*02a0*/  MUFU.SQRT R0, R2 ;  /* 0x0000000200007308 */ /* 0x000e240000002000 */
[C---:B0-----:R-:W-:Y:S02]  /*02b0*/  FSETP.GT.AND P0, PT, R0.reuse, 8.50705917302346158658e+37, PT ;  /* 0x7e8000000000780b */ /* 0x041fe40003f04000 */
[----:B------:R-:W-:-:S11]  /*02c0*/  FSETP.GEU.AND P1, PT, R0, 1.175494350822287508e-38, PT ;  /* 0x008000000000780b */ /* 0x000fd60003f2e000 */
[----:B------:R-:W-:-:S04]  /*02d0*/  @P0 FMUL R0, R0, 0.25 ;  /* 0x3e80000000000820 */ /* 0x000fc80000400000 */
[----:B------:R-:W-:-:S06]  /*02e0*/  @!P1 FMUL R0, R0, 16777216 ;  /* 0x4b80000000009820 */ /* 0x000fcc0000400000 */
[----:B------:R-:W0:Y:S01]  /*02f0*/  MUFU.RCP R0, R0 ;  /* 0x0000000000007308 */ /* 0x000e220000001000 */
[----:B------:R-:W-:Y:S01]  /*0300*/  FSEL R13, R13, 1, P0 ;  /* 0x3f8000000d0d7808 */ /* 0x000fe20000000000 */
[--C-:B-----5:R-:W-:Y:S01]  /*0310*/  FADD R8, R8, R10.reuse ;  /* 0x0000000a08087221 */ /* 0x120fe20000000000 */
[----:B------:R-:W-:-:S03]  /*0320*/  FADD R9, R9, R10 ;  /* 0x0000000a09097221 */ /* 0x000fc60000000000 */
[----:B------:R-:W-:Y:S01]  /*0330*/  @!P1 FMUL R13, R13, 16777216 ;  /* 0x4b8000000d0d9820 */ /* 0x000fe20000400000 */
[C---:B------:R-:W-:Y:S01]  /*0340*/  FADD R2, -R11.reuse, R8 ;  /* 0x000000080b027221 */ /* 0x040fe20000000100 */
[----:B------:R-:W-:Y:S02]  /*0350*/  FADD R11, -R11, R9 ;  /* 0x000000090b0b7221 */ /* 0x000fe40000000100 */
[----:B0-----:R-:W-:-:S04]  /*0360*/  FMUL R13, R0, R13 ;  /* 0x0000000d000d7220 */ /* 0x001fc80000400000 */
[-C--:B------:R-:W-:Y:S01]  /*0370*/  FMUL R2, R2, R13.reuse ;  /* 0x0000000d02027220 */ /* 0x080fe20000400000 */
[----:B------:R-:W-:-:S03]  /*0380*/  FMUL R0, R11, R13 ;  /* 0x0000000d0b007220 */ /* 0x000fc60000400000 */
[C-C-:B--2---:R-:W-:Y:S01]  /*0390*/  FFMA R2, R16.reuse, R2, R19.reuse ;  /* 0x0000000210027223 */ /* 0x144fe20000000013 */
[----:B------:R-:W-:-:S04]  /*03a0*/  FFMA R0, R16, R0, R19 ;  /* 0x0000000010007223 */ /* 0x000fc80000000013 */
[----:B------:R-:W-:Y:S02]  /*03b0*/  FSETP.GEU.AND P0, PT, R2, RZ, PT ;  /* 0x000000ff0200720b */ /* 0x000fe40003f0e000 */
[----:B------:R-:W-:Y:S02]  /*03c0*/  FSETP.GEU.AND P1, PT, R0, RZ, PT ;  /* 0x000000ff0000720b */ /* 0x000fe40003f2e000 */
[----:B------:R-:W-:Y:S02]  /*03d0*/  FSEL R2, R2, RZ, P0 ;  /* 0x000000ff02027208 */ /* 0x000fe40000000000 */
[----:B------:R-:W-:Y:S01]  /*03e0*/  FSEL R3, R0, RZ, P1 ;  /* 0x000000ff00037208 */ /* 0x000fe20000800000 */
[----:B------:R-:W-:Y:S04]  /*03f0*/  STG.E.64 desc[UR4][R4.64], R8 ;  /* 0x0000000804007986 */ /* 0x000fe8000c101b04 */
[----:B------:R-:W-:Y:S01]  /*0400*/  STG.E.64 desc[UR4][R6.64], R2 ;  /* 0x0000000206007986 */ /* 0x000fe2000c101b04 */
[----:B------:R-:W-:Y:S05]  /*0410*/  EXIT ;  /* 0x000000000000794d */ /* 0x000fea0003800000 */
.L_x_0:
[----:B------:R-:W-:-:S00]  /*0420*/  BRA `(.L_x_0) ;  /* 0xfffffffc00fc7947 */ /* 0x000fc0000383ffff */
[----:B------:R-:W-:-:S00]  /*0430*/  NOP ;  /* 0x0000000000007918 */ /* 0x000fc00000000000 */
        /* <DEDUP_REMOVED lines=12> */
.L_x_1:


//--------------------- .nv.global.init           --------------------------
	.section	.nv.global.init,"aw",@progbits
.nv.global.init:
	.type		_$_str,@object
	.size		_$_str,(_$_str_$_2 - _$_str)
_$_str:
        /*0000*/ 	.byte	0x5f, 0x5f, 0x43, 0x55, 0x44, 0x41, 0x5f, 0x46, 0x54, 0x5a, 0x00
	.type		_$_str_$_2,@object
	.size		_$_str_$_2,(.L_1 - _$_str_$_2)
_$_str_$_2:
        /*000b*/ 	.byte	0x5f, 0x5f, 0x43, 0x55, 0x44, 0x41, 0x5f, 0x50, 0x52, 0x45, 0x43, 0x5f, 0x53, 0x51, 0x52, 0x54
        /*001b*/ 	.byte	0x00
.L_1:


//--------------------- .nv.constant0.triton_poi_fused__native_batch_norm_legit_no_training_convolution_relu_4 --------------------------
	.section	.nv.constant0.triton_poi_fused__native_batch_norm_legit_no_training_convolution_relu_4,"a",@progbits
	.sectionflags	@""
	.align	4
.nv.constant0.triton_poi_fused__native_batch_norm_legit_no_training_convolution_relu_4:
	.zero		588
